//
// Generated by NVIDIA NVVM Compiler
//
// Compiler Build ID: CL-36424714
// Cuda compilation tools, release 13.0, V13.0.88
// Based on NVVM 20.0.0
//

.version 9.0
.target sm_100
.address_size 64

	// .globl	_Z5kmainPVj
.global .align 4 .u32 lock;

.visible .entry _Z5kmainPVj(
	.param .u64 .ptr .align 1 _Z5kmainPVj_param_0
)
{
	.reg .pred 	%p<4>;
	.reg .b32 	%r<8>;
	.reg .b64 	%rd<7>;

	ld.param.u64 	%rd2, [_Z5kmainPVj_param_0];
	cvta.to.global.u64 	%rd1, %rd2;
	mov.u32 	%r1, %ctaid.x;
	setp.eq.s32 	%p1, %r1, 0;
	@%p1 bra 	$L__BB0_1;
	bra.uni 	$L__BB0_4;
$L__BB0_1:
	mov.u64 	%rd5, lock;
$L__BB0_2:
	atom.global.cta.cas.b32 	%r5, [%rd5], 0, 1;
	setp.ne.s32 	%p3, %r5, 0;
	@%p3 bra 	$L__BB0_2;
	membar.cta;
	mov.b32 	%r6, 1;
	st.volatile.global.u32 	[%rd1], %r6;
	membar.cta;
	atom.global.cta.exch.b32 	%r7, [%rd5], 0;
	bra.uni 	$L__BB0_6;
$L__BB0_4:
	mov.u64 	%rd3, lock;
	atom.global.cta.cas.b32 	%r2, [%rd3], 0, 1;
	setp.ne.s32 	%p2, %r2, 0;
	@%p2 bra 	$L__BB0_4;
	membar.cta;
	mov.b32 	%r3, 2;
	st.volatile.global.u32 	[%rd1], %r3;
	membar.cta;
	atom.global.cta.exch.b32 	%r4, [%rd3], 0;
$L__BB0_6:
	ret;

}


// ===== COMPILED SASS (sm_100) =====

	.target	sm_100

	.elftype	@"ET_EXEC"


//--------------------- .note.nv.tkinfo           --------------------------
	.section	.note.nv.tkinfo,"",@"SHT_NOTE"
	.sectionflags	@"SHF_NOTE_NV_TKINFO"
	.tkinfo
        /*0018*/ 	.word	0x00000002
        /*0030*/ 	.string	""
        /*0030*/ 	.string	"ptxas"
        /*0030*/ 	.string	"Cuda compilation tools, release 13.0, V13.0.88"
        /*0030*/ 	.string	"Build cuda_13.0.r13.0/compiler.36424714_0"
        /*0030*/ 	.string	"-arch sm_100 -m 64 "



//--------------------- .note.nv.cuinfo           --------------------------
	.section	.note.nv.cuinfo,"",@"SHT_NOTE"
	.sectionflags	@"SHF_NOTE_NV_CUINFO"
        /*0018*/ 	.short	0x0002
        /*001a*/ 	.short	0x0064
        /*001c*/ 	.short	0x0082
	.zero		2


//--------------------- .nv.info                  --------------------------
	.section	.nv.info,"",@"SHT_CUDA_INFO"
	.align	4


	//----- nvinfo : EIATTR_REGCOUNT
	.align		4
        /*0000*/ 	.byte	0x04, 0x2f
        /*0002*/ 	.short	(.L_2 - .L_1)
	.align		4
.L_1:
        /*0004*/ 	.word	index@(_Z5kmainPVj)
        /*0008*/ 	.word	0x0000000a


	//----- nvinfo : EIATTR_FRAME_SIZE
	.align		4
.L_2:
        /*000c*/ 	.byte	0x04, 0x11
        /*000e*/ 	.short	(.L_4 - .L_3)
	.align		4
.L_3:
        /*0010*/ 	.word	index@(_Z5kmainPVj)
        /*0014*/ 	.word	0x00000000


	//----- nvinfo : EIATTR_MIN_STACK_SIZE
	.align		4
.L_4:
        /*0018*/ 	.byte	0x04, 0x12
        /*001a*/ 	.short	(.L_6 - .L_5)
	.align		4
.L_5:
        /*001c*/ 	.word	index@(_Z5kmainPVj)
        /*0020*/ 	.word	0x00000000
.L_6:


//--------------------- .nv.compat                --------------------------
	.section	.nv.compat,"",@"SHT_CUDA_COMPAT_INFO"
	.align	4
        /*0000*/ 	.byte	0x02, 0x09, 0x00, 0x00, 0x02, 0x02, 0x01, 0x00, 0x02, 0x05, 0x05, 0x00, 0x03, 0x07, 0x01, 0x01
        /*0010*/ 	.byte	0x02, 0x03, 0x00, 0x00, 0x02, 0x06, 0x01, 0x00, 0x04, 0x0b, 0x08, 0x00, 0x09, 0x00, 0x00, 0x00
        /*0020*/ 	.byte	0x00, 0x00, 0x00, 0x00


//--------------------- .nv.info._Z5kmainPVj      --------------------------
	.section	.nv.info._Z5kmainPVj,"",@"SHT_CUDA_INFO"
	.sectionflags	@""
	.align	4


	//----- nvinfo : EIATTR_CUDA_API_VERSION
	.align		4
        /*0000*/ 	.byte	0x04, 0x37
        /*0002*/ 	.short	(.L_8 - .L_7)
.L_7:
        /*0004*/ 	.word	0x00000082


	//----- nvinfo : EIATTR_KPARAM_INFO
	.align		4
.L_8:
        /*0008*/ 	.byte	0x04, 0x17
        /*000a*/ 	.short	(.L_10 - .L_9)
.L_9:
        /*000c*/ 	.word	0x00000000
        /*0010*/ 	.short	0x0000
        /*0012*/ 	.short	0x0000
        /*0014*/ 	.byte	0x00, 0xf5, 0x21, 0x00


	//----- nvinfo : EIATTR_SPARSE_MMA_MASK
	.align		4
.L_10:
        /*0018*/ 	.byte	0x03, 0x50
        /*001a*/ 	.short	0x0000


	//----- nvinfo : EIATTR_MAXREG_COUNT
	.align		4
        /*001c*/ 	.byte	0x03, 0x1b
        /*001e*/ 	.short	0x00ff


	//----- nvinfo : EIATTR_MERCURY_ISA_VERSION
	.align		4
        /*0020*/ 	.byte	0x03, 0x5f
        /*0022*/ 	.short	0x0101


	//----- nvinfo : EIATTR_VRC_CTA_INIT_COUNT
	.align		4
        /*0024*/ 	.byte	0x02, 0x4a
	.zero		1
	.zero		1


	//----- nvinfo : EIATTR_EXIT_INSTR_OFFSETS
	.align		4
        /*0028*/ 	.byte	0x04, 0x1c
        /*002a*/ 	.short	(.L_12 - .L_11)


	//   ....[0]....
.L_11:
        /*002c*/ 	.word	0x00000140


	//   ....[1]....
        /*0030*/ 	.word	0x00000240


	//----- nvinfo : EIATTR_CRS_STACK_SIZE
	.align		4
.L_12:
        /*0034*/ 	.byte	0x04, 0x1e
        /*0036*/ 	.short	(.L_14 - .L_13)
.L_13:
        /*0038*/ 	.word	0x00000000


	//----- nvinfo : EIATTR_CBANK_PARAM_SIZE
	.align		4
.L_14:
        /*003c*/ 	.byte	0x03, 0x19
        /*003e*/ 	.short	0x0008


	//----- nvinfo : EIATTR_PARAM_CBANK
	.align		4
        /*0040*/ 	.byte	0x04, 0x0a
        /*0042*/ 	.short	(.L_16 - .L_15)
	.align		4
.L_15:
        /*0044*/ 	.word	index@(.nv.constant0._Z5kmainPVj)
        /*0048*/ 	.short	0x0380
        /*004a*/ 	.short	0x0008


	//----- nvinfo : EIATTR_SW_WAR
	.align		4
.L_16:
        /*004c*/ 	.byte	0x04, 0x36
        /*004e*/ 	.short	(.L_18 - .L_17)
.L_17:
        /*0050*/ 	.word	0x00000008
.L_18:


//--------------------- .nv.callgraph             --------------------------
	.section	.nv.callgraph,"",@"SHT_CUDA_CALLGRAPH"
	.align	4
	.sectionentsize	8
	.align		4
        /*0000*/ 	.word	0x00000000
	.align		4
        /*0004*/ 	.word	0xffffffff
	.align		4
        /*0008*/ 	.word	0x00000000
	.align		4
        /*000c*/ 	.word	0xfffffffe
	.align		4
        /*0010*/ 	.word	0x00000000
	.align		4
        /*0014*/ 	.word	0xfffffffd
	.align		4
        /*0018*/ 	.word	0x00000000
	.align		4
        /*001c*/ 	.word	0xfffffffc


//--------------------- .nv.constant4             --------------------------
	.section	.nv.constant4,"a",@progbits
	.align	8
	.align		8
.nv.constant4:
        /*0000*/ 	.dword	lock


//--------------------- .text._Z5kmainPVj         --------------------------
	.section	.text._Z5kmainPVj,"ax",@progbits
	.align	128
        .global         _Z5kmainPVj
        .type           _Z5kmainPVj,@function
        .size           _Z5kmainPVj,(.L_x_6 - _Z5kmainPVj)
        .other          _Z5kmainPVj,@"STO_CUDA_ENTRY STV_DEFAULT"
_Z5kmainPVj:
.text._Z5kmainPVj:
[----:B------:R-:W-:Y:S08]  /*0000*/  LDC R1, c[0x0][0x37c] ;  /* 0x0000df00ff017b82 */ /* 0x000ff00000000800 */
[----:B------:R-:W0:Y:S01]  /*0010*/  S2UR UR6, SR_CTAID.X ;  /* 0x00000000000679c3 */ /* 0x000e220000002500 */
[----:B------:R-:W1:Y:S01]  /*0020*/  LDCU.64 UR4, c[0x0][0x358] ;  /* 0x00006b00ff0477ac */ /* 0x000e620008000a00 */
[----:B0-----:R-:W-:-:S09]  /*0030*/  UISETP.NE.AND UP0, UPT, UR6, URZ, UPT ;  /* 0x000000ff0600728c */ /* 0x001fd2000bf05270 */
[----:B-1----:R-:W-:Y:S05]  /*0040*/  BRA.U !UP0, `(.L_x_0) ;  /* 0x0000000108407547 */ /* 0x002fea000b800000 */
[----:B------:R-:W0:Y:S01]  /*0050*/  LDC.64 R2, c[0x4][RZ] ;  /* 0x01000000ff027b82 */ /* 0x000e220000000a00 */
[----:B------:R-:W-:Y:S01]  /*0060*/  BSSY B0, `(.L_x_1) ;  /* 0x0000007000007945 */ /* 0x000fe20003800000 */
[----:B------:R-:W-:-:S07]  /*0070*/  IMAD.MOV.U32 R5, RZ, RZ, 0x1 ;  /* 0x00000001ff057424 */ /* 0x000fce00078e00ff */
.L_x_2:
[----:B------:R-:W-:Y:S01]  /*0080*/  IMAD.MOV.U32 R4, RZ, RZ, RZ ;  /* 0x000000ffff047224 */ /* 0x000fe200078e00ff */
[----:B------:R-:W-:Y:S05]  /*0090*/  YIELD ;  /* 0x0000000000007946 */ /* 0x000fea0003800000 */
[----:B0-----:R-:W2:Y:S02]  /*00a0*/  ATOMG.E.CAS.STRONG.SM PT, R0, [R2], R4, R5 ;  /* 0x00000004020073a9 */ /* 0x001ea400001ea105 */
[----:B--2---:R-:W-:-:S13]  /*00b0*/  ISETP.NE.AND P0, PT, R0, RZ, PT ;  /* 0x000000ff0000720c */ /* 0x004fda0003f05270 */
[----:B------:R-:W-:Y:S05]  /*00c0*/  @P0 BRA `(.L_x_2) ;  /* 0xfffffffc00ec0947 */ /* 0x000fea000383ffff */
[----:B------:R-:W-:Y:S05]  /*00d0*/  BSYNC B0 ;  /* 0x0000000000007941 */ /* 0x000fea0003800000 */
.L_x_1:
[----:B------:R-:W0:Y:S01]  /*00e0*/  LDC.64 R4, c[0x0][0x380] ;  /* 0x0000e000ff047b82 */ /* 0x000e220000000a00 */
[----:B------:R-:W-:Y:S01]  /*00f0*/  HFMA2 R7, -RZ, RZ, 0, 1.1920928955078125e-07 ;  /* 0x00000002ff077431 */ /* 0x000fe200000001ff */
[----:B------:R0:W-:Y:S06]  /*0100*/  MEMBAR.SC.CTA ;  /* 0x0000000000007992 */ /* 0x0001ec0000000000 */
[----:B0-----:R-:W-:Y:S01]  /*0110*/  STG.E.STRONG.SYS desc[UR4][R4.64], R7 ;  /* 0x0000000704007986 */ /* 0x001fe2000c115904 */
[----:B------:R0:W-:Y:S06]  /*0120*/  MEMBAR.SC.CTA ;  /* 0x0000000000007992 */ /* 0x0001ec0000000000 */
[----:B0-----:R-:W-:Y:S01]  /*0130*/  ATOMG.E.EXCH.STRONG.SM PT, RZ, desc[UR4][R2.64], RZ ;  /* 0x800000ff02ff79a8 */ /* 0x001fe2000c1eb104 */
[----:B------:R-:W-:Y:S05]  /*0140*/  EXIT ;  /* 0x000000000000794d */ /* 0x000fea0003800000 */
.L_x_0:
[----:B------:R-:W0:Y:S01]  /*0150*/  LDC.64 R2, c[0x4][RZ] ;  /* 0x01000000ff027b82 */ /* 0x000e220000000a00 */
[----:B------:R-:W-:Y:S01]  /*0160*/  BSSY B0, `(.L_x_3) ;  /* 0x0000007000007945 */ /* 0x000fe20003800000 */
[----:B------:R-:W-:-:S07]  /*0170*/  IMAD.MOV.U32 R5, RZ, RZ, 0x1 ;  /* 0x00000001ff057424 */ /* 0x000fce00078e00ff */
.L_x_4:
[----:B------:R-:W-:Y:S01]  /*0180*/  HFMA2 R4, -RZ, RZ, 0, 0 ;  /* 0x00000000ff047431 */ /* 0x000fe200000001ff */
[----:B------:R-:W-:Y:S05]  /*0190*/  YIELD ;  /* 0x0000000000007946 */ /* 0x000fea0003800000 */
[----:B0-----:R-:W2:Y:S02]  /*01a0*/  ATOMG.E.CAS.STRONG.SM PT, R0, [R2], R4, R5 ;  /* 0x00000004020073a9 */ /* 0x001ea400001ea105 */
[----:B--2---:R-:W-:-:S13]  /*01b0*/  ISETP.NE.AND P0, PT, R0, RZ, PT ;  /* 0x000000ff0000720c */ /* 0x004fda0003f05270 */
[----:B------:R-:W-:Y:S05]  /*01c0*/  @P0 BRA `(.L_x_4) ;  /* 0xfffffffc00ec0947 */ /* 0x000fea000383ffff */
[----:B------:R-:W-:Y:S05]  /*01d0*/  BSYNC B0 ;  /* 0x0000000000007941 */ /* 0x000fea0003800000 */
.L_x_3:
[----:B------:R-:W0:Y:S01]  /*01e0*/  LDC.64 R4, c[0x0][0x380] ;  /* 0x0000e000ff047b82 */ /* 0x000e220000000a00 */
[----:B------:R-:W-:Y:S01]  /*01f0*/  IMAD.MOV.U32 R7, RZ, RZ, 0x1 ;  /* 0x00000001ff077424 */ /* 0x000fe200078e00ff */
[----:B------:R0:W-:Y:S06]  /*0200*/  MEMBAR.SC.CTA ;  /* 0x0000000000007992 */ /* 0x0001ec0000000000 */
[----:B0-----:R-:W-:Y:S01]  /*0210*/  STG.E.STRONG.SYS desc[UR4][R4.64], R7 ;  /* 0x0000000704007986 */ /* 0x001fe2000c115904 */
[----:B------:R0:W-:Y:S06]  /*0220*/  MEMBAR.SC.CTA ;  /* 0x0000000000007992 */ /* 0x0001ec0000000000 */
[----:B0-----:R-:W-:Y:S01]  /*0230*/  ATOMG.E.EXCH.STRONG.SM PT, RZ, desc[UR4][R2.64], RZ ;  /* 0x800000ff02ff79a8 */ /* 0x001fe2000c1eb104 */
[----:B------:R-:W-:Y:S05]  /*0240*/  EXIT ;  /* 0x000000000000794d */ /* 0x000fea0003800000 */
.L_x_5:
[----:B------:R-:W-:-:S00]  /*0250*/  BRA `(.L_x_5) ;  /* 0xfffffffc00fc7947 */ /* 0x000fc0000383ffff */
[----:B------:R-:W-:-:S00]  /*0260*/  NOP ;  /* 0x0000000000007918 */ /* 0x000fc00000000000 */
        /* <DEDUP_REMOVED lines=9> */
.L_x_6:


//--------------------- .nv.shared.reserved.0     --------------------------
	.section	.nv.shared.reserved.0,"aw",@nobits
	.weak		__nv_reservedSMEM_offset_0_alias
	.size		__nv_reservedSMEM_offset_0_alias, 0, 64
	.other		__nv_reservedSMEM_offset_0_alias,@"STO_CUDA_RESERVED_SHARED STV_DEFAULT"
__nv_reservedSMEM_offset_0_alias:
	.zero		0
	.zero		64


//--------------------- .nv.global                --------------------------
	.section	.nv.global,"aw",@nobits
	.align	4
.nv.global:
	.type		lock,@object
	.size		lock,(.L_0 - lock)
lock:
	.zero		4
.L_0:


//--------------------- .nv.constant0._Z5kmainPVj --------------------------
	.section	.nv.constant0._Z5kmainPVj,"a",@progbits
	.sectionflags	@""
	.align	4
.nv.constant0._Z5kmainPVj:
	.zero		904


//--------------------- SYMBOLS --------------------------

	.type		.nv.reservedSmem.offset0,@object
	.size		.nv.reservedSmem.offset0,0x4
